//
// Generated by NVIDIA NVVM Compiler
//
// Compiler Build ID: CL-36424714
// Cuda compilation tools, release 13.0, V13.0.88
// Based on NVVM 20.0.0
//

.version 9.0
.target sm_100
.address_size 64

	// .globl	_Z14gpu_mul_matrixPiS_S_i

.visible .entry _Z14gpu_mul_matrixPiS_S_i(
	.param .u64 .ptr .align 1 _Z14gpu_mul_matrixPiS_S_i_param_0,
	.param .u64 .ptr .align 1 _Z14gpu_mul_matrixPiS_S_i_param_1,
	.param .u64 .ptr .align 1 _Z14gpu_mul_matrixPiS_S_i_param_2,
	.param .u32 _Z14gpu_mul_matrixPiS_S_i_param_3
)
{
	.reg .pred 	%p<10>;
	.reg .b32 	%r<105>;
	.reg .b64 	%rd<67>;

	ld.param.u64 	%rd14, [_Z14gpu_mul_matrixPiS_S_i_param_0];
	ld.param.u64 	%rd15, [_Z14gpu_mul_matrixPiS_S_i_param_1];
	ld.param.u32 	%r30, [_Z14gpu_mul_matrixPiS_S_i_param_3];
	cvta.to.global.u64 	%rd1, %rd15;
	cvta.to.global.u64 	%rd2, %rd14;
	mov.u32 	%r31, %ntid.y;
	mov.u32 	%r32, %ctaid.y;
	mov.u32 	%r33, %tid.y;
	mad.lo.s32 	%r1, %r31, %r32, %r33;
	mov.u32 	%r34, %ntid.x;
	mov.u32 	%r35, %ctaid.x;
	mov.u32 	%r36, %tid.x;
	mad.lo.s32 	%r2, %r34, %r35, %r36;
	max.s32 	%r37, %r1, %r2;
	setp.ge.s32 	%p1, %r37, %r30;
	@%p1 bra 	$L__BB0_13;
	mul.lo.s32 	%r3, %r30, %r1;
	and.b32  	%r4, %r30, 7;
	setp.lt.u32 	%p2, %r30, 8;
	mov.b32 	%r99, 0;
	mov.u32 	%r104, %r99;
	@%p2 bra 	$L__BB0_4;
	and.b32  	%r99, %r30, 2147483640;
	neg.s32 	%r93, %r99;
	mul.wide.s32 	%rd16, %r30, 4;
	add.s64 	%rd3, %rd1, %rd16;
	shl.b32 	%r7, %r30, 3;
	mul.wide.s32 	%rd17, %r30, 8;
	add.s64 	%rd4, %rd1, %rd17;
	mul.wide.s32 	%rd18, %r30, 12;
	add.s64 	%rd5, %rd1, %rd18;
	mul.wide.s32 	%rd19, %r30, 16;
	add.s64 	%rd6, %rd1, %rd19;
	mul.wide.s32 	%rd20, %r30, 20;
	add.s64 	%rd7, %rd1, %rd20;
	mul.wide.s32 	%rd21, %r30, 24;
	add.s64 	%rd8, %rd1, %rd21;
	mul.wide.s32 	%rd22, %r30, 28;
	add.s64 	%rd9, %rd1, %rd22;
	mul.wide.u32 	%rd23, %r3, 4;
	add.s64 	%rd24, %rd23, %rd2;
	add.s64 	%rd66, %rd24, 16;
	mov.b32 	%r104, 0;
	mov.u32 	%r92, %r2;
$L__BB0_3:
	.pragma "nounroll";
	mul.wide.s32 	%rd25, %r92, 4;
	add.s64 	%rd26, %rd3, %rd25;
	add.s64 	%rd27, %rd4, %rd25;
	add.s64 	%rd28, %rd5, %rd25;
	add.s64 	%rd29, %rd6, %rd25;
	add.s64 	%rd30, %rd7, %rd25;
	add.s64 	%rd31, %rd8, %rd25;
	add.s64 	%rd32, %rd9, %rd25;
	add.s64 	%rd33, %rd1, %rd25;
	ld.global.u32 	%r41, [%rd66+-16];
	ld.global.u32 	%r42, [%rd33];
	mad.lo.s32 	%r43, %r42, %r41, %r104;
	ld.global.u32 	%r44, [%rd66+-12];
	ld.global.u32 	%r45, [%rd26];
	mad.lo.s32 	%r46, %r45, %r44, %r43;
	ld.global.u32 	%r47, [%rd66+-8];
	ld.global.u32 	%r48, [%rd27];
	mad.lo.s32 	%r49, %r48, %r47, %r46;
	ld.global.u32 	%r50, [%rd66+-4];
	ld.global.u32 	%r51, [%rd28];
	mad.lo.s32 	%r52, %r51, %r50, %r49;
	ld.global.u32 	%r53, [%rd66];
	ld.global.u32 	%r54, [%rd29];
	mad.lo.s32 	%r55, %r54, %r53, %r52;
	ld.global.u32 	%r56, [%rd66+4];
	ld.global.u32 	%r57, [%rd30];
	mad.lo.s32 	%r58, %r57, %r56, %r55;
	ld.global.u32 	%r59, [%rd66+8];
	ld.global.u32 	%r60, [%rd31];
	mad.lo.s32 	%r61, %r60, %r59, %r58;
	ld.global.u32 	%r62, [%rd66+12];
	ld.global.u32 	%r63, [%rd32];
	mad.lo.s32 	%r104, %r63, %r62, %r61;
	add.s32 	%r93, %r93, 8;
	add.s32 	%r92, %r92, %r7;
	add.s64 	%rd66, %rd66, 32;
	setp.ne.s32 	%p3, %r93, 0;
	@%p3 bra 	$L__BB0_3;
$L__BB0_4:
	setp.eq.s32 	%p4, %r4, 0;
	@%p4 bra 	$L__BB0_12;
	and.b32  	%r17, %r30, 3;
	setp.lt.u32 	%p5, %r4, 4;
	@%p5 bra 	$L__BB0_7;
	add.s32 	%r65, %r99, %r3;
	mul.wide.u32 	%rd34, %r65, 4;
	add.s64 	%rd35, %rd2, %rd34;
	ld.global.u32 	%r66, [%rd35];
	mad.lo.s32 	%r67, %r99, %r30, %r2;
	mul.wide.s32 	%rd36, %r67, 4;
	add.s64 	%rd37, %rd1, %rd36;
	ld.global.u32 	%r68, [%rd37];
	mad.lo.s32 	%r69, %r68, %r66, %r104;
	cvt.u64.u32 	%rd38, %r3;
	cvt.u64.u32 	%rd39, %r99;
	add.s64 	%rd40, %rd39, %rd38;
	shl.b64 	%rd41, %rd40, 2;
	add.s64 	%rd42, %rd2, %rd41;
	ld.global.u32 	%r70, [%rd42+4];
	mul.wide.s32 	%rd43, %r30, 4;
	add.s64 	%rd44, %rd37, %rd43;
	ld.global.u32 	%r71, [%rd44];
	mad.lo.s32 	%r72, %r71, %r70, %r69;
	ld.global.u32 	%r73, [%rd42+8];
	add.s64 	%rd45, %rd44, %rd43;
	ld.global.u32 	%r74, [%rd45];
	mad.lo.s32 	%r75, %r74, %r73, %r72;
	ld.global.u32 	%r76, [%rd42+12];
	add.s64 	%rd46, %rd45, %rd43;
	ld.global.u32 	%r77, [%rd46];
	mad.lo.s32 	%r104, %r77, %r76, %r75;
	add.s32 	%r99, %r99, 4;
$L__BB0_7:
	setp.eq.s32 	%p6, %r17, 0;
	@%p6 bra 	$L__BB0_12;
	setp.eq.s32 	%p7, %r17, 1;
	@%p7 bra 	$L__BB0_10;
	add.s32 	%r79, %r99, %r3;
	mul.wide.u32 	%rd47, %r79, 4;
	add.s64 	%rd48, %rd2, %rd47;
	ld.global.u32 	%r80, [%rd48];
	mad.lo.s32 	%r81, %r99, %r30, %r2;
	mul.wide.s32 	%rd49, %r81, 4;
	add.s64 	%rd50, %rd1, %rd49;
	ld.global.u32 	%r82, [%rd50];
	mad.lo.s32 	%r83, %r82, %r80, %r104;
	cvt.u64.u32 	%rd51, %r3;
	cvt.u64.u32 	%rd52, %r99;
	add.s64 	%rd53, %rd52, %rd51;
	shl.b64 	%rd54, %rd53, 2;
	add.s64 	%rd55, %rd2, %rd54;
	ld.global.u32 	%r84, [%rd55+4];
	mul.wide.s32 	%rd56, %r30, 4;
	add.s64 	%rd57, %rd50, %rd56;
	ld.global.u32 	%r85, [%rd57];
	mad.lo.s32 	%r104, %r85, %r84, %r83;
	add.s32 	%r99, %r99, 2;
$L__BB0_10:
	and.b32  	%r86, %r30, 1;
	setp.eq.b32 	%p8, %r86, 1;
	not.pred 	%p9, %p8;
	@%p9 bra 	$L__BB0_12;
	add.s32 	%r87, %r99, %r3;
	mul.wide.u32 	%rd58, %r87, 4;
	add.s64 	%rd59, %rd2, %rd58;
	ld.global.u32 	%r88, [%rd59];
	mad.lo.s32 	%r89, %r99, %r30, %r2;
	mul.wide.s32 	%rd60, %r89, 4;
	add.s64 	%rd61, %rd1, %rd60;
	ld.global.u32 	%r90, [%rd61];
	mad.lo.s32 	%r104, %r90, %r88, %r104;
$L__BB0_12:
	ld.param.u64 	%rd65, [_Z14gpu_mul_matrixPiS_S_i_param_2];
	add.s32 	%r91, %r3, %r2;
	cvta.to.global.u64 	%rd62, %rd65;
	mul.wide.s32 	%rd63, %r91, 4;
	add.s64 	%rd64, %rd62, %rd63;
	st.global.u32 	[%rd64], %r104;
$L__BB0_13:
	ret;

}


// ===== COMPILED SASS (sm_100) =====

	.target	sm_100

	.elftype	@"ET_EXEC"


//--------------------- .note.nv.tkinfo           --------------------------
	.section	.note.nv.tkinfo,"",@"SHT_NOTE"
	.sectionflags	@"SHF_NOTE_NV_TKINFO"
	.tkinfo
        /*0018*/ 	.word	0x00000002
        /*0030*/ 	.string	""
        /*0030*/ 	.string	"ptxas"
        /*0030*/ 	.string	"Cuda compilation tools, release 13.0, V13.0.88"
        /*0030*/ 	.string	"Build cuda_13.0.r13.0/compiler.36424714_0"
        /*0030*/ 	.string	"-arch sm_100 -m 64 "



//--------------------- .note.nv.cuinfo           --------------------------
	.section	.note.nv.cuinfo,"",@"SHT_NOTE"
	.sectionflags	@"SHF_NOTE_NV_CUINFO"
        /*0018*/ 	.short	0x0002
        /*001a*/ 	.short	0x0064
        /*001c*/ 	.short	0x0082
	.zero		2


//--------------------- .nv.info                  --------------------------
	.section	.nv.info,"",@"SHT_CUDA_INFO"
	.align	4


	//----- nvinfo : EIATTR_REGCOUNT
	.align		4
        /*0000*/ 	.byte	0x04, 0x2f
        /*0002*/ 	.short	(.L_1 - .L_0)
	.align		4
.L_0:
        /*0004*/ 	.word	index@(_Z14gpu_mul_matrixPiS_S_i)
        /*0008*/ 	.word	0x0000001e


	//----- nvinfo : EIATTR_FRAME_SIZE
	.align		4
.L_1:
        /*000c*/ 	.byte	0x04, 0x11
        /*000e*/ 	.short	(.L_3 - .L_2)
	.align		4
.L_2:
        /*0010*/ 	.word	index@(_Z14gpu_mul_matrixPiS_S_i)
        /*0014*/ 	.word	0x00000000


	//----- nvinfo : EIATTR_MIN_STACK_SIZE
	.align		4
.L_3:
        /*0018*/ 	.byte	0x04, 0x12
        /*001a*/ 	.short	(.L_5 - .L_4)
	.align		4
.L_4:
        /*001c*/ 	.word	index@(_Z14gpu_mul_matrixPiS_S_i)
        /*0020*/ 	.word	0x00000000
.L_5:


//--------------------- .nv.compat                --------------------------
	.section	.nv.compat,"",@"SHT_CUDA_COMPAT_INFO"
	.align	4
        /*0000*/ 	.byte	0x02, 0x09, 0x00, 0x00, 0x02, 0x02, 0x01, 0x00, 0x02, 0x05, 0x05, 0x00, 0x03, 0x07, 0x01, 0x01
        /*0010*/ 	.byte	0x02, 0x03, 0x00, 0x00, 0x02, 0x06, 0x01, 0x00, 0x04, 0x0b, 0x08, 0x00, 0x09, 0x00, 0x00, 0x00
        /*0020*/ 	.byte	0x00, 0x00, 0x00, 0x00


//--------------------- .nv.info._Z14gpu_mul_matrixPiS_S_i --------------------------
	.section	.nv.info._Z14gpu_mul_matrixPiS_S_i,"",@"SHT_CUDA_INFO"
	.sectionflags	@""
	.align	4


	//----- nvinfo : EIATTR_CUDA_API_VERSION
	.align		4
        /*0000*/ 	.byte	0x04, 0x37
        /*0002*/ 	.short	(.L_7 - .L_6)
.L_6:
        /*0004*/ 	.word	0x00000082


	//----- nvinfo : EIATTR_KPARAM_INFO
	.align		4
.L_7:
        /*0008*/ 	.byte	0x04, 0x17
        /*000a*/ 	.short	(.L_9 - .L_8)
.L_8:
        /*000c*/ 	.word	0x00000000
        /*0010*/ 	.short	0x0003
        /*0012*/ 	.short	0x0018
        /*0014*/ 	.byte	0x00, 0xf0, 0x11, 0x00


	//----- nvinfo : EIATTR_KPARAM_INFO
	.align		4
.L_9:
        /*0018*/ 	.byte	0x04, 0x17
        /*001a*/ 	.short	(.L_11 - .L_10)
.L_10:
        /*001c*/ 	.word	0x00000000
        /*0020*/ 	.short	0x0002
        /*0022*/ 	.short	0x0010
        /*0024*/ 	.byte	0x00, 0xf5, 0x21, 0x00


	//----- nvinfo : EIATTR_KPARAM_INFO
	.align		4
.L_11:
        /*0028*/ 	.byte	0x04, 0x17
        /*002a*/ 	.short	(.L_13 - .L_12)
.L_12:
        /*002c*/ 	.word	0x00000000
        /*0030*/ 	.short	0x0001
        /*0032*/ 	.short	0x0008
        /*0034*/ 	.byte	0x00, 0xf5, 0x21, 0x00


	//----- nvinfo : EIATTR_KPARAM_INFO
	.align		4
.L_13:
        /*0038*/ 	.byte	0x04, 0x17
        /*003a*/ 	.short	(.L_15 - .L_14)
.L_14:
        /*003c*/ 	.word	0x00000000
        /*0040*/ 	.short	0x0000
        /*0042*/ 	.short	0x0000
        /*0044*/ 	.byte	0x00, 0xf5, 0x21, 0x00


	//----- nvinfo : EIATTR_SPARSE_MMA_MASK
	.align		4
.L_15:
        /*0048*/ 	.byte	0x03, 0x50
        /*004a*/ 	.short	0x0000


	//----- nvinfo : EIATTR_MAXREG_COUNT
	.align		4
        /*004c*/ 	.byte	0x03, 0x1b
        /*004e*/ 	.short	0x00ff


	//----- nvinfo : EIATTR_MERCURY_ISA_VERSION
	.align		4
        /*0050*/ 	.byte	0x03, 0x5f
        /*0052*/ 	.short	0x0101


	//----- nvinfo : EIATTR_VRC_CTA_INIT_COUNT
	.align		4
        /*0054*/ 	.byte	0x02, 0x4a
	.zero		1
	.zero		1


	//----- nvinfo : EIATTR_EXIT_INSTR_OFFSETS
	.align		4
        /*0058*/ 	.byte	0x04, 0x1c
        /*005a*/ 	.short	(.L_17 - .L_16)


	//   ....[0]....
.L_16:
        /*005c*/ 	.word	0x000000c0


	//   ....[1]....
        /*0060*/ 	.word	0x00000a90


	//----- nvinfo : EIATTR_CBANK_PARAM_SIZE
	.align		4
.L_17:
        /*0064*/ 	.byte	0x03, 0x19
        /*0066*/ 	.short	0x001c


	//----- nvinfo : EIATTR_PARAM_CBANK
	.align		4
        /*0068*/ 	.byte	0x04, 0x0a
        /*006a*/ 	.short	(.L_19 - .L_18)
	.align		4
.L_18:
        /*006c*/ 	.word	index@(.nv.constant0._Z14gpu_mul_matrixPiS_S_i)
        /*0070*/ 	.short	0x0380
        /*0072*/ 	.short	0x001c


	//----- nvinfo : EIATTR_SW_WAR
	.align		4
.L_19:
        /*0074*/ 	.byte	0x04, 0x36
        /*0076*/ 	.short	(.L_21 - .L_20)
.L_20:
        /*0078*/ 	.word	0x00000008
.L_21:


//--------------------- .nv.callgraph             --------------------------
	.section	.nv.callgraph,"",@"SHT_CUDA_CALLGRAPH"
	.align	4
	.sectionentsize	8
	.align		4
        /*0000*/ 	.word	0x00000000
	.align		4
        /*0004*/ 	.word	0xffffffff
	.align		4
        /*0008*/ 	.word	0x00000000
	.align		4
        /*000c*/ 	.word	0xfffffffe
	.align		4
        /*0010*/ 	.word	0x00000000
	.align		4
        /*0014*/ 	.word	0xfffffffd
	.align		4
        /*0018*/ 	.word	0x00000000
	.align		4
        /*001c*/ 	.word	0xfffffffc


//--------------------- .text._Z14gpu_mul_matrixPiS_S_i --------------------------
	.section	.text._Z14gpu_mul_matrixPiS_S_i,"ax",@progbits
	.align	128
        .global         _Z14gpu_mul_matrixPiS_S_i
        .type           _Z14gpu_mul_matrixPiS_S_i,@function
        .size           _Z14gpu_mul_matrixPiS_S_i,(.L_x_5 - _Z14gpu_mul_matrixPiS_S_i)
        .other          _Z14gpu_mul_matrixPiS_S_i,@"STO_CUDA_ENTRY STV_DEFAULT"
_Z14gpu_mul_matrixPiS_S_i:
.text._Z14gpu_mul_matrixPiS_S_i:
[----:B------:R-:W-:Y:S01]  /*0000*/  LDC R1, c[0x0][0x37c] ;  /* 0x0000df00ff017b82 */ /* 0x000fe20000000800 */
[----:B------:R-:W0:Y:S01]  /*0010*/  S2R R13, SR_CTAID.Y ;  /* 0x00000000000d7919 */ /* 0x000e220000002600 */
[----:B------:R-:W0:Y:S01]  /*0020*/  LDCU UR4, c[0x0][0x364] ;  /* 0x00006c80ff0477ac */ /* 0x000e220008000800 */
[----:B------:R-:W0:Y:S01]  /*0030*/  S2R R0, SR_TID.Y ;  /* 0x0000000000007919 */ /* 0x000e220000002200 */
[----:B------:R-:W1:Y:S01]  /*0040*/  LDCU UR5, c[0x0][0x360] ;  /* 0x00006c00ff0577ac */ /* 0x000e620008000800 */
[----:B------:R-:W1:Y:S01]  /*0050*/  S2R R2, SR_CTAID.X ;  /* 0x0000000000027919 */ /* 0x000e620000002500 */
[----:B------:R-:W2:Y:S01]  /*0060*/  LDCU UR20, c[0x0][0x398] ;  /* 0x00007300ff1477ac */ /* 0x000ea20008000800 */
[----:B------:R-:W1:Y:S01]  /*0070*/  S2R R3, SR_TID.X ;  /* 0x0000000000037919 */ /* 0x000e620000002100 */
[----:B0-----:R-:W-:Y:S02]  /*0080*/  IMAD R13, R13, UR4, R0 ;  /* 0x000000040d0d7c24 */ /* 0x001fe4000f8e0200 */
[----:B-1----:R-:W-:-:S05]  /*0090*/  IMAD R0, R2, UR5, R3 ;  /* 0x0000000502007c24 */ /* 0x002fca000f8e0203 */
[----:B------:R-:W-:-:S04]  /*00a0*/  VIMNMX R2, PT, PT, R13, R0, !PT ;  /* 0x000000000d027248 */ /* 0x000fc80007fe0100 */
[----:B--2---:R-:W-:-:S13]  /*00b0*/  ISETP.GE.AND P0, PT, R2, UR20, PT ;  /* 0x0000001402007c0c */ /* 0x004fda000bf06270 */
[----:B------:R-:W-:Y:S05]  /*00c0*/  @P0 EXIT ;  /* 0x000000000000094d */ /* 0x000fea0003800000 */
[----:B------:R-:W-:Y:S01]  /*00d0*/  UISETP.GE.U32.AND UP0, UPT, UR20, 0x8, UPT ;  /* 0x000000081400788c */ /* 0x000fe2000bf06070 */
[----:B------:R-:W-:Y:S02]  /*00e0*/  HFMA2 R12, -RZ, RZ, 0, 0 ;  /* 0x00000000ff0c7431 */ /* 0x000fe400000001ff */
[----:B------:R-:W-:Y:S01]  /*00f0*/  IMAD R13, R13, UR20, RZ ;  /* 0x000000140d0d7c24 */ /* 0x000fe2000f8e02ff */
[----:B------:R-:W-:Y:S01]  /*0100*/  UMOV UR4, URZ ;  /* 0x000000ff00047c82 */ /* 0x000fe20008000000 */
[----:B------:R-:W0:Y:S04]  /*0110*/  LDCU.64 UR18, c[0x0][0x358] ;  /* 0x00006b00ff1277ac */ /* 0x000e280008000a00 */
[----:B------:R-:W-:Y:S05]  /*0120*/  BRA.U !UP0, `(.L_x_0) ;  /* 0x0000000508047547 */ /* 0x000fea000b800000 */
[----:B------:R-:W1:Y:S01]  /*0130*/  LDCU.128 UR24, c[0x0][0x380] ;  /* 0x00007000ff1877ac */ /* 0x000e620008000c00 */
[----:B------:R-:W-:Y:S02]  /*0140*/  MOV R12, RZ ;  /* 0x000000ff000c7202 */ /* 0x000fe40000000f00 */
[----:B------:R-:W-:Y:S01]  /*0150*/  MOV R14, R0 ;  /* 0x00000000000e7202 */ /* 0x000fe20000000f00 */
[----:B------:R-:W-:-:S04]  /*0160*/  ULOP3.LUT UR4, UR20, 0x7ffffff8, URZ, 0xc0, !UPT ;  /* 0x7ffffff814047892 */ /* 0x000fc8000f8ec0ff */
[----:B------:R-:W-:Y:S01]  /*0170*/  UIADD3 UR5, UPT, UPT, -UR4, URZ, URZ ;  /* 0x000000ff04057290 */ /* 0x000fe2000fffe1ff */
[----:B-1----:R-:W-:Y:S01]  /*0180*/  MOV R2, UR24 ;  /* 0x0000001800027c02 */ /* 0x002fe20008000f00 */
[----:B------:R-:W-:Y:S01]  /*0190*/  UIMAD.WIDE UR6, UR20, 0x8, UR26 ;  /* 0x00000008140678a5 */ /* 0x000fe2000f8e021a */
[----:B------:R-:W-:Y:S01]  /*01a0*/  MOV R3, UR25 ;  /* 0x0000001900037c02 */ /* 0x000fe20008000f00 */
[----:B------:R-:W-:Y:S02]  /*01b0*/  UIMAD.WIDE UR8, UR20, 0xc, UR26 ;  /* 0x0000000c140878a5 */ /* 0x000fe4000f8e021a */
[----:B------:R-:W-:Y:S01]  /*01c0*/  UIMAD.WIDE UR10, UR20, 0x10, UR26 ;  /* 0x00000010140a78a5 */ /* 0x000fe2000f8e021a */
[----:B------:R-:W-:Y:S01]  /*01d0*/  IMAD.WIDE.U32 R2, R13, 0x4, R2 ;  /* 0x000000040d027825 */ /* 0x000fe200078e0002 */
[----:B------:R-:W-:Y:S02]  /*01e0*/  UIMAD.WIDE UR12, UR20, 0x14, UR26 ;  /* 0x00000014140c78a5 */ /* 0x000fe4000f8e021a */
[----:B------:R-:W-:Y:S01]  /*01f0*/  UIMAD.WIDE UR14, UR20, 0x18, UR26 ;  /* 0x00000018140e78a5 */ /* 0x000fe2000f8e021a */
[----:B------:R-:W-:Y:S01]  /*0200*/  IADD3 R2, P0, PT, R2, 0x10, RZ ;  /* 0x0000001002027810 */ /* 0x000fe20007f1e0ff */
[----:B------:R-:W-:-:S03]  /*0210*/  UIMAD.WIDE UR16, UR20, 0x1c, UR26 ;  /* 0x0000001c141078a5 */ /* 0x000fc6000f8e021a */
[----:B------:R-:W-:-:S09]  /*0220*/  IADD3.X R3, PT, PT, RZ, R3, RZ, P0, !PT ;  /* 0x00000003ff037210 */ /* 0x000fd200007fe4ff */
.L_x_1:
[----:B------:R-:W-:Y:S01]  /*0230*/  UIMAD.WIDE UR22, UR20, 0x4, UR26 ;  /* 0x00000004141678a5 */ /* 0x000fe2000f8e021a */
[----:B------:R-:W-:Y:S02]  /*0240*/  IMAD.MOV.U32 R23, RZ, RZ, 0x4 ;  /* 0x00000004ff177424 */ /* 0x000fe400078e00ff */
[----:B------:R-:W-:Y:S01]  /*0250*/  HFMA2 R11, -RZ, RZ, 0, 2.384185791015625e-07 ;  /* 0x00000004ff0b7431 */ /* 0x000fe200000001ff */
[----:B------:R-:W-:Y:S01]  /*0260*/  MOV R25, 0x4 ;  /* 0x0000000400197802 */ /* 0x000fe20000000f00 */
[----:B0-----:R-:W2:Y:S01]  /*0270*/  LDG.E R21, desc[UR18][R2.64+-0x10] ;  /* 0xfffff01202157981 */ /* 0x001ea2000c1e1900 */
[C---:B------:R-:W-:Y:S01]  /*0280*/  IMAD.WIDE R22, R14.reuse, R23, UR26 ;  /* 0x0000001a0e167e25 */ /* 0x040fe2000f8e0217 */
[----:B------:R-:W-:Y:S02]  /*0290*/  MOV R8, UR22 ;  /* 0x0000001600087c02 */ /* 0x000fe40008000f00 */
[----:B------:R-:W-:Y:S01]  /*02a0*/  MOV R9, UR23 ;  /* 0x0000001700097c02 */ /* 0x000fe20008000f00 */
[----:B------:R-:W3:Y:S02]  /*02b0*/  LDG.E R19, desc[UR18][R2.64+-0xc] ;  /* 0xfffff41202137981 */ /* 0x000ee4000c1e1900 */
[----:B------:R-:W-:-:S02]  /*02c0*/  IMAD.WIDE R8, R14, 0x4, R8 ;  /* 0x000000040e087825 */ /* 0x000fc400078e0208 */
[----:B------:R-:W2:Y:S01]  /*02d0*/  LDG.E R22, desc[UR18][R22.64] ;  /* 0x0000001216167981 */ /* 0x000ea2000c1e1900 */
[----:B------:R-:W-:Y:S01]  /*02e0*/  MOV R5, 0x4 ;  /* 0x0000000400057802 */ /* 0x000fe20000000f00 */
[C---:B------:R-:W-:Y:S02]  /*02f0*/  IMAD.WIDE R24, R14.reuse, R25, UR6 ;  /* 0x000000060e187e25 */ /* 0x040fe4000f8e0219 */
[----:B------:R0:W3:Y:S02]  /*0300*/  LDG.E R20, desc[UR18][R8.64] ;  /* 0x0000001208147981 */ /* 0x0000e4000c1e1900 */
[----:B------:R-:W-:Y:S02]  /*0310*/  IMAD.WIDE R10, R14, R11, UR8 ;  /* 0x000000080e0a7e25 */ /* 0x000fe4000f8e020b */
[----:B------:R-:W4:Y:S04]  /*0320*/  LDG.E R18, desc[UR18][R24.64] ;  /* 0x0000001218127981 */ /* 0x000f28000c1e1900 */
[----:B------:R-:W4:Y:S01]  /*0330*/  LDG.E R17, desc[UR18][R2.64+-0x8] ;  /* 0xfffff81202117981 */ /* 0x000f22000c1e1900 */
[----:B0-----:R-:W-:-:S02]  /*0340*/  HFMA2 R9, -RZ, RZ, 0, 2.384185791015625e-07 ;  /* 0x00000004ff097431 */ /* 0x001fc400000001ff */
[----:B------:R-:W-:Y:S01]  /*0350*/  IMAD.MOV.U32 R7, RZ, RZ, 0x4 ;  /* 0x00000004ff077424 */ /* 0x000fe200078e00ff */
[----:B------:R0:W5:Y:S01]  /*0360*/  LDG.E R16, desc[UR18][R10.64] ;  /* 0x000000120a107981 */ /* 0x000162000c1e1900 */
[----:B------:R-:W-:-:S03]  /*0370*/  IMAD.WIDE R4, R14, R5, UR10 ;  /* 0x0000000a0e047e25 */ /* 0x000fc6000f8e0205 */
[----:B------:R-:W5:Y:S01]  /*0380*/  LDG.E R15, desc[UR18][R2.64+-0x4] ;  /* 0xfffffc12020f7981 */ /* 0x000f62000c1e1900 */
[C---:B------:R-:W-:Y:S01]  /*0390*/  IMAD.WIDE R6, R14.reuse, R7, UR12 ;  /* 0x0000000c0e067e25 */ /* 0x040fe2000f8e0207 */
[----:B------:R-:W-:Y:S02]  /*03a0*/  MOV R27, 0x4 ;  /* 0x00000004001b7802 */ /* 0x000fe40000000f00 */
[----:B------:R1:W5:Y:S01]  /*03b0*/  LDG.E R4, desc[UR18][R4.64] ;  /* 0x0000001204047981 */ /* 0x000362000c1e1900 */
[----:B------:R-:W-:-:S03]  /*03c0*/  IMAD.WIDE R8, R14, R9, UR14 ;  /* 0x0000000e0e087e25 */ /* 0x000fc6000f8e0209 */
[----:B------:R-:W5:Y:S01]  /*03d0*/  LDG.E R23, desc[UR18][R2.64] ;  /* 0x0000001202177981 */ /* 0x000f62000c1e1900 */
[----:B0-----:R-:W-:-:S03]  /*03e0*/  IMAD.WIDE R10, R14, R27, UR16 ;  /* 0x000000100e0a7e25 */ /* 0x001fc6000f8e021b */
[----:B------:R-:W5:Y:S04]  /*03f0*/  LDG.E R7, desc[UR18][R6.64] ;  /* 0x0000001206077981 */ /* 0x000f68000c1e1900 */
[----:B------:R-:W5:Y:S04]  /*0400*/  LDG.E R24, desc[UR18][R2.64+0x4] ;  /* 0x0000041202187981 */ /* 0x000f68000c1e1900 */
[----:B------:R-:W5:Y:S04]  /*0410*/  LDG.E R8, desc[UR18][R8.64] ;  /* 0x0000001208087981 */ /* 0x000f68000c1e1900 */
[----:B------:R-:W5:Y:S04]  /*0420*/  LDG.E R25, desc[UR18][R2.64+0x8] ;  /* 0x0000081202197981 */ /* 0x000f68000c1e1900 */
[----:B------:R-:W5:Y:S04]  /*0430*/  LDG.E R10, desc[UR18][R10.64] ;  /* 0x000000120a0a7981 */ /* 0x000f68000c1e1900 */
[----:B------:R0:W5:Y:S01]  /*0440*/  LDG.E R27, desc[UR18][R2.64+0xc] ;  /* 0x00000c12021b7981 */ /* 0x000162000c1e1900 */
[----:B------:R-:W-:-:S04]  /*0450*/  UIADD3 UR5, UPT, UPT, UR5, 0x8, URZ ;  /* 0x0000000805057890 */ /* 0x000fc8000fffe0ff */
[----:B------:R-:W-:Y:S01]  /*0460*/  UISETP.NE.AND UP0, UPT, UR5, URZ, UPT ;  /* 0x000000ff0500728c */ /* 0x000fe2000bf05270 */
[----:B-1----:R-:W-:Y:S02]  /*0470*/  MOV R5, UR20 ;  /* 0x0000001400057c02 */ /* 0x002fe40008000f00 */
[----:B0-----:R-:W-:Y:S02]  /*0480*/  IADD3 R2, P0, PT, R2, 0x20, RZ ;  /* 0x0000002002027810 */ /* 0x001fe40007f1e0ff */
[----:B------:R-:W-:Y:S02]  /*0490*/  LEA R14, R5, R14, 0x3 ;  /* 0x0000000e050e7211 */ /* 0x000fe400078e18ff */
[----:B------:R-:W-:Y:S01]  /*04a0*/  IADD3.X R3, PT, PT, RZ, R3, RZ, P0, !PT ;  /* 0x00000003ff037210 */ /* 0x000fe200007fe4ff */
[----:B--2---:R-:W-:-:S04]  /*04b0*/  IMAD R21, R21, R22, R12 ;  /* 0x0000001615157224 */ /* 0x004fc800078e020c */
[----:B---3--:R-:W-:-:S04]  /*04c0*/  IMAD R19, R19, R20, R21 ;  /* 0x0000001413137224 */ /* 0x008fc800078e0215 */
[----:B----4-:R-:W-:-:S04]  /*04d0*/  IMAD R17, R17, R18, R19 ;  /* 0x0000001211117224 */ /* 0x010fc800078e0213 */
[----:B-----5:R-:W-:-:S04]  /*04e0*/  IMAD R15, R15, R16, R17 ;  /* 0x000000100f0f7224 */ /* 0x020fc800078e0211 */
[----:B------:R-:W-:-:S04]  /*04f0*/  IMAD R4, R23, R4, R15 ;  /* 0x0000000417047224 */ /* 0x000fc800078e020f */
[----:B------:R-:W-:-:S04]  /*0500*/  IMAD R4, R24, R7, R4 ;  /* 0x0000000718047224 */ /* 0x000fc800078e0204 */
[----:B------:R-:W-:-:S04]  /*0510*/  IMAD R4, R25, R8, R4 ;  /* 0x0000000819047224 */ /* 0x000fc800078e0204 */
[----:B------:R-:W-:Y:S01]  /*0520*/  IMAD R12, R27, R10, R4 ;  /* 0x0000000a1b0c7224 */ /* 0x000fe200078e0204 */
[----:B------:R-:W-:Y:S06]  /*0530*/  BRA.U UP0, `(.L_x_1) ;  /* 0xfffffffd003c7547 */ /* 0x000fec000b83ffff */
.L_x_0:
[----:B------:R-:W-:-:S04]  /*0540*/  ULOP3.LUT UR6, UR20, 0x7, URZ, 0xc0, !UPT ;  /* 0x0000000714067892 */ /* 0x000fc8000f8ec0ff */
[----:B------:R-:W-:-:S09]  /*0550*/  UISETP.NE.AND UP0, UPT, UR6, URZ, UPT ;  /* 0x000000ff0600728c */ /* 0x000fd2000bf05270 */
[----:B------:R-:W-:Y:S05]  /*0560*/  BRA.U !UP0, `(.L_x_2) ;  /* 0x0000000508387547 */ /* 0x000fea000b800000 */
[----:B------:R-:W-:Y:S02]  /*0570*/  UISETP.GE.U32.AND UP0, UPT, UR6, 0x4, UPT ;  /* 0x000000040600788c */ /* 0x000fe4000bf06070 */
[----:B------:R-:W-:-:S04]  /*0580*/  ULOP3.LUT UR5, UR20, 0x3, URZ, 0xc0, !UPT ;  /* 0x0000000314057892 */ /* 0x000fc8000f8ec0ff */
[----:B------:R-:W-:-:S03]  /*0590*/  UISETP.NE.AND UP1, UPT, UR5, URZ, UPT ;  /* 0x000000ff0500728c */ /* 0x000fc6000bf25270 */
[----:B------:R-:W-:Y:S08]  /*05a0*/  BRA.U !UP0, `(.L_x_3) ;  /* 0x00000001087c7547 */ /* 0x000ff0000b800000 */
[----:B------:R-:W1:Y:S01]  /*05b0*/  LDC.64 R6, c[0x0][0x388] ;  /* 0x0000e200ff067b82 */ /* 0x000e620000000a00 */
[----:B------:R-:W2:Y:S01]  /*05c0*/  LDCU.64 UR6, c[0x0][0x380] ;  /* 0x00007000ff0677ac */ /* 0x000ea20008000a00 */
[----:B------:R-:W-:Y:S01]  /*05d0*/  IMAD.U32 R9, RZ, RZ, UR4 ;  /* 0x00000004ff097e24 */ /* 0x000fe2000f8e00ff */
[C---:B------:R-:W-:Y:S02]  /*05e0*/  IADD3 R3, PT, PT, R13.reuse, UR4, RZ ;  /* 0x000000040d037c10 */ /* 0x040fe4000fffe0ff */
[----:B------:R-:W-:Y:S01]  /*05f0*/  IADD3 R10, P0, PT, R13, UR4, RZ ;  /* 0x000000040d0a7c10 */ /* 0x000fe2000ff1e0ff */
[----:B------:R-:W-:Y:S01]  /*0600*/  IMAD R9, R9, UR20, R0 ;  /* 0x0000001409097c24 */ /* 0x000fe2000f8e0200 */
[----:B------:R-:W-:Y:S01]  /*0610*/  MOV R11, UR20 ;  /* 0x00000014000b7c02 */ /* 0x000fe20008000f00 */
[----:B------:R-:W3:Y:S01]  /*0620*/  LDC.64 R4, c[0x0][0x380] ;  /* 0x0000e000ff047b82 */ /* 0x000ee20000000a00 */
[----:B------:R-:W-:Y:S01]  /*0630*/  MOV R15, UR20 ;  /* 0x00000014000f7c02 */ /* 0x000fe20008000f00 */
[----:B-1----:R-:W-:Y:S01]  /*0640*/  IMAD.WIDE R6, R9, 0x4, R6 ;  /* 0x0000000409067825 */ /* 0x002fe200078e0206 */
[----:B------:R-:W-:-:S05]  /*0650*/  MOV R9, UR20 ;  /* 0x0000001400097c02 */ /* 0x000fca0008000f00 */
[----:B------:R-:W-:Y:S02]  /*0660*/  IMAD.WIDE R8, R9, 0x4, R6 ;  /* 0x0000000409087825 */ /* 0x000fe400078e0206 */
[----:B0-----:R-:W4:Y:S02]  /*0670*/  LDG.E R6, desc[UR18][R6.64] ;  /* 0x0000001206067981 */ /* 0x001f24000c1e1900 */
[----:B---3--:R-:W-:Y:S01]  /*0680*/  IMAD.WIDE.U32 R4, R3, 0x4, R4 ;  /* 0x0000000403047825 */ /* 0x008fe200078e0004 */
[----:B------:R-:W-:Y:S01]  /*0690*/  IADD3.X R3, PT, PT, RZ, RZ, RZ, P0, !PT ;  /* 0x000000ffff037210 */ /* 0x000fe200007fe4ff */
[----:B------:R-:W3:Y:S01]  /*06a0*/  LDG.E R17, desc[UR18][R8.64] ;  /* 0x0000001208117981 */ /* 0x000ee2000c1e1900 */
[----:B--2---:R-:W-:-:S03]  /*06b0*/  LEA R2, P0, R10, UR6, 0x2 ;  /* 0x000000060a027c11 */ /* 0x004fc6000f8010ff */
[----:B------:R-:W4:Y:S01]  /*06c0*/  LDG.E R5, desc[UR18][R4.64] ;  /* 0x0000001204057981 */ /* 0x000f22000c1e1900 */
[----:B------:R-:W-:Y:S01]  /*06d0*/  LEA.HI.X R3, R10, UR7, R3, 0x2, P0 ;  /* 0x000000070a037c11 */ /* 0x000fe200080f1403 */
[----:B------:R-:W-:-:S04]  /*06e0*/  IMAD.WIDE R10, R11, 0x4, R8 ;  /* 0x000000040b0a7825 */ /* 0x000fc800078e0208 */
[----:B------:R-:W3:Y:S01]  /*06f0*/  LDG.E R16, desc[UR18][R2.64+0x4] ;  /* 0x0000041202107981 */ /* 0x000ee2000c1e1900 */
[----:B------:R-:W-:-:S03]  /*0700*/  IMAD.WIDE R14, R15, 0x4, R10 ;  /* 0x000000040f0e7825 */ /* 0x000fc600078e020a */
[----:B------:R-:W2:Y:S04]  /*0710*/  LDG.E R19, desc[UR18][R10.64] ;  /* 0x000000120a137981 */ /* 0x000ea8000c1e1900 */
[----:B------:R-:W2:Y:S04]  /*0720*/  LDG.E R18, desc[UR18][R2.64+0x8] ;  /* 0x0000081202127981 */ /* 0x000ea8000c1e1900 */
[----:B------:R-:W5:Y:S04]  /*0730*/  LDG.E R20, desc[UR18][R2.64+0xc] ;  /* 0x00000c1202147981 */ /* 0x000f68000c1e1900 */
[----:B------:R-:W5:Y:S01]  /*0740*/  LDG.E R14, desc[UR18][R14.64] ;  /* 0x000000120e0e7981 */ /* 0x000f62000c1e1900 */
[----:B------:R-:W-:Y:S01]  /*0750*/  UIADD3 UR4, UPT, UPT, UR4, 0x4, URZ ;  /* 0x0000000404047890 */ /* 0x000fe2000fffe0ff */
[----:B----4-:R-:W-:-:S04]  /*0760*/  IMAD R5, R5, R6, R12 ;  /* 0x0000000605057224 */ /* 0x010fc800078e020c */
[----:B---3--:R-:W-:-:S04]  /*0770*/  IMAD R5, R16, R17, R5 ;  /* 0x0000001110057224 */ /* 0x008fc800078e0205 */
[----:B--2---:R-:W-:-:S04]  /*0780*/  IMAD R5, R18, R19, R5 ;  /* 0x0000001312057224 */ /* 0x004fc800078e0205 */
[----:B-----5:R-:W-:-:S07]  /*0790*/  IMAD R12, R20, R14, R5 ;  /* 0x0000000e140c7224 */ /* 0x020fce00078e0205 */
.L_x_3:
[----:B------:R-:W-:Y:S05]  /*07a0*/  BRA.U !UP1, `(.L_x_2) ;  /* 0x0000000109a87547 */ /* 0x000fea000b800000 */
[----:B------:R-:W-:Y:S01]  /*07b0*/  UISETP.NE.AND UP0, UPT, UR5, 0x1, UPT ;  /* 0x000000010500788c */ /* 0x000fe2000bf05270 */
[----:B------:R-:W-:Y:S01]  /*07c0*/  MOV R7, UR4 ;  /* 0x0000000400077c02 */ /* 0x000fe20008000f00 */
[----:B------:R-:W-:Y:S02]  /*07d0*/  ULOP3.LUT UR5, UR20, 0x1, URZ, 0xc0, !UPT ;  /* 0x0000000114057892 */ /* 0x000fe4000f8ec0ff */
[----:B------:R-:W-:Y:S02]  /*07e0*/  MOV R15, UR20 ;  /* 0x00000014000f7c02 */ /* 0x000fe40008000f00 */
[----:B------:R-:W-:Y:S01]  /*07f0*/  UISETP.NE.U32.AND UP1, UPT, UR5, 0x1, UPT ;  /* 0x000000010500788c */ /* 0x000fe2000bf25070 */
[----:B------:R-:W-:-:S04]  /*0800*/  PLOP3.LUT P1, PT, PT, PT, UP0, 0x80, 0x8 ;  /* 0x000000000008781c */ /* 0x000fc80003f2f008 */
[----:B------:R-:W1:Y:S01]  /*0810*/  @UP0 LDCU.128 UR8, c[0x0][0x380] ;  /* 0x00007000ff0807ac */ /* 0x000e620008000c00 */
[----:B------:R-:W-:Y:S01]  /*0820*/  PLOP3.LUT P0, PT, PT, PT, UP1, 0x80, 0x8 ;  /* 0x000000000008781c */ /* 0x000fe20003f0f018 */
[----:B------:R-:W2:Y:S04]  /*0830*/  @UP0 LDCU.64 UR6, c[0x0][0x380] ;  /* 0x00007000ff0607ac */ /* 0x000ea80008000a00 */
[----:B------:R-:W3:Y:S03]  /*0840*/  @!UP1 LDCU.128 UR12, c[0x0][0x380] ;  /* 0x00007000ff0c97ac */ /* 0x000ee60008000c00 */
[C---:B------:R-:W-:Y:S02]  /*0850*/  @P1 IADD3 R3, PT, PT, R13.reuse, UR4, RZ ;  /* 0x000000040d031c10 */ /* 0x040fe4000fffe0ff */
[----:B------:R-:W-:Y:S01]  /*0860*/  @P1 IADD3 R6, P2, PT, R13, UR4, RZ ;  /* 0x000000040d061c10 */ /* 0x000fe2000ff5e0ff */
[----:B------:R-:W-:Y:S01]  /*0870*/  @UP0 UIADD3 UR4, UPT, UPT, UR4, 0x2, URZ ;  /* 0x0000000204040890 */ /* 0x000fe2000fffe0ff */
[----:B-1----:R-:W-:Y:S01]  /*0880*/  MOV R11, UR9 ;  /* 0x00000009000b7c02 */ /* 0x002fe20008000f00 */
[----:B------:R-:W-:Y:S01]  /*0890*/  IMAD.U32 R10, RZ, RZ, UR8 ;  /* 0x00000008ff0a7e24 */ /* 0x000fe2000f8e00ff */
[----:B------:R-:W-:-:S02]  /*08a0*/  MOV R4, UR10 ;  /* 0x0000000a00047c02 */ /* 0x000fc40008000f00 */
[----:B------:R-:W-:Y:S01]  /*08b0*/  MOV R5, UR11 ;  /* 0x0000000b00057c02 */ /* 0x000fe20008000f00 */
[----:B------:R-:W-:-:S04]  /*08c0*/  @P1 IMAD.WIDE.U32 R10, R3, 0x4, R10 ;  /* 0x00000004030a1825 */ /* 0x000fc800078e000a */
[----:B------:R-:W-:Y:S01]  /*08d0*/  @P1 IMAD R3, R7, UR20, R0 ;  /* 0x0000001407031c24 */ /* 0x000fe2000f8e0200 */
[----:B------:R-:W-:Y:S01]  /*08e0*/  @P1 IADD3.X R7, PT, PT, RZ, RZ, RZ, P2, !PT ;  /* 0x000000ffff071210 */ /* 0x000fe200017fe4ff */
[----:B------:R-:W-:Y:S01]  /*08f0*/  IMAD.U32 R19, RZ, RZ, UR4 ;  /* 0x00000004ff137e24 */ /* 0x000fe2000f8e00ff */
[C---:B--2---:R-:W-:Y:S01]  /*0900*/  @P1 LEA R2, P2, R6.reuse, UR6, 0x2 ;  /* 0x0000000606021c11 */ /* 0x044fe2000f8410ff */
[----:B------:R-:W-:Y:S01]  /*0910*/  @P1 IMAD.WIDE R4, R3, 0x4, R4 ;  /* 0x0000000403041825 */ /* 0x000fe200078e0204 */
[----:B------:R-:W-:Y:S01]  /*0920*/  @!P0 IADD3 R17, PT, PT, R13, UR4, RZ ;  /* 0x000000040d118c10 */ /* 0x000fe2000fffe0ff */
[----:B0-----:R-:W2:Y:S01]  /*0930*/  @P1 LDG.E R11, desc[UR18][R10.64] ;  /* 0x000000120a0b1981 */ /* 0x001ea2000c1e1900 */
[----:B------:R-:W-:Y:S01]  /*0940*/  @P1 LEA.HI.X R3, R6, UR7, R7, 0x2, P2 ;  /* 0x0000000706031c11 */ /* 0x000fe200090f1407 */
[----:B------:R-:W-:Y:S01]  /*0950*/  @!P0 IMAD R19, R19, UR20, R0 ;  /* 0x0000001413138c24 */ /* 0x000fe2000f8e0200 */
[----:B---3--:R-:W-:Y:S01]  /*0960*/  MOV R6, UR12 ;  /* 0x0000000c00067c02 */ /* 0x008fe20008000f00 */
[----:B------:R-:W-:Y:S01]  /*0970*/  @P1 IMAD.WIDE R14, R15, 0x4, R4 ;  /* 0x000000040f0e1825 */ /* 0x000fe200078e0204 */
[----:B------:R-:W-:Y:S01]  /*0980*/  MOV R7, UR13 ;  /* 0x0000000d00077c02 */ /* 0x000fe20008000f00 */
[----:B------:R-:W2:Y:S01]  /*0990*/  @P1 LDG.E R4, desc[UR18][R4.64] ;  /* 0x0000001204041981 */ /* 0x000ea2000c1e1900 */
[----:B------:R-:W-:-:S02]  /*09a0*/  MOV R8, UR14 ;  /* 0x0000000e00087c02 */ /* 0x000fc40008000f00 */
[----:B------:R-:W-:Y:S01]  /*09b0*/  MOV R9, UR15 ;  /* 0x0000000f00097c02 */ /* 0x000fe20008000f00 */
[----:B------:R-:W-:Y:S01]  /*09c0*/  @!P0 IMAD.WIDE.U32 R6, R17, 0x4, R6 ;  /* 0x0000000411068825 */ /* 0x000fe200078e0006 */
[----:B------:R-:W3:Y:S03]  /*09d0*/  @P1 LDG.E R14, desc[UR18][R14.64] ;  /* 0x000000120e0e1981 */ /* 0x000ee6000c1e1900 */
[----:B------:R-:W-:Y:S01]  /*09e0*/  @!P0 IMAD.WIDE R8, R19, 0x4, R8 ;  /* 0x0000000413088825 */ /* 0x000fe200078e0208 */
[----:B------:R-:W3:Y:S04]  /*09f0*/  @P1 LDG.E R2, desc[UR18][R2.64+0x4] ;  /* 0x0000041202021981 */ /* 0x000ee8000c1e1900 */
[----:B------:R-:W4:Y:S04]  /*0a00*/  @!P0 LDG.E R7, desc[UR18][R6.64] ;  /* 0x0000001206078981 */ /* 0x000f28000c1e1900 */
[----:B------:R-:W4:Y:S01]  /*0a10*/  @!P0 LDG.E R8, desc[UR18][R8.64] ;  /* 0x0000001208088981 */ /* 0x000f22000c1e1900 */
[----:B--2---:R-:W-:-:S04]  /*0a20*/  @P1 IMAD R11, R11, R4, R12 ;  /* 0x000000040b0b1224 */ /* 0x004fc800078e020c */
[----:B---3--:R-:W-:-:S04]  /*0a30*/  @P1 IMAD R12, R2, R14, R11 ;  /* 0x0000000e020c1224 */ /* 0x008fc800078e020b */
[----:B----4-:R-:W-:-:S07]  /*0a40*/  @!P0 IMAD R12, R7, R8, R12 ;  /* 0x00000008070c8224 */ /* 0x010fce00078e020c */
.L_x_2:
[----:B------:R-:W1:Y:S01]  /*0a50*/  LDC.64 R2, c[0x0][0x390] ;  /* 0x0000e400ff027b82 */ /* 0x000e620000000a00 */
[----:B------:R-:W-:-:S05]  /*0a60*/  IADD3 R13, PT, PT, R0, R13, RZ ;  /* 0x0000000d000d7210 */ /* 0x000fca0007ffe0ff */
[----:B-1----:R-:W-:-:S05]  /*0a70*/  IMAD.WIDE R2, R13, 0x4, R2 ;  /* 0x000000040d027825 */ /* 0x002fca00078e0202 */
[----:B0-----:R-:W-:Y:S01]  /*0a80*/  STG.E desc[UR18][R2.64], R12 ;  /* 0x0000000c02007986 */ /* 0x001fe2000c101912 */
[----:B------:R-:W-:Y:S05]  /*0a90*/  EXIT ;  /* 0x000000000000794d */ /* 0x000fea0003800000 */
.L_x_4:
[----:B------:R-:W-:-:S00]  /*0aa0*/  BRA `(.L_x_4) ;  /* 0xfffffffc00fc7947 */ /* 0x000fc0000383ffff */
[----:B------:R-:W-:-:S00]  /*0ab0*/  NOP ;  /* 0x0000000000007918 */ /* 0x000fc00000000000 */
        /* <DEDUP_REMOVED lines=12> */
.L_x_5:


//--------------------- .nv.shared.reserved.0     --------------------------
	.section	.nv.shared.reserved.0,"aw",@nobits
	.weak		__nv_reservedSMEM_offset_0_alias
	.size		__nv_reservedSMEM_offset_0_alias, 0, 64
	.other		__nv_reservedSMEM_offset_0_alias,@"STO_CUDA_RESERVED_SHARED STV_DEFAULT"
__nv_reservedSMEM_offset_0_alias:
	.zero		0
	.zero		64


//--------------------- .nv.constant0._Z14gpu_mul_matrixPiS_S_i --------------------------
	.section	.nv.constant0._Z14gpu_mul_matrixPiS_S_i,"a",@progbits
	.sectionflags	@""
	.align	4
.nv.constant0._Z14gpu_mul_matrixPiS_S_i:
	.zero		924


//--------------------- SYMBOLS --------------------------

	.type		.nv.reservedSmem.offset0,@object
	.size		.nv.reservedSmem.offset0,0x4
